//
// Generated by NVIDIA NVVM Compiler
//
// Compiler Build ID: CL-36424714
// Cuda compilation tools, release 13.0, V13.0.88
// Based on NVVM 20.0.0
//

.version 9.0
.target sm_100
.address_size 64

	// .globl	_Z7forwardPfS_S_ii

.visible .entry _Z7forwardPfS_S_ii(
	.param .u64 .ptr .align 1 _Z7forwardPfS_S_ii_param_0,
	.param .u64 .ptr .align 1 _Z7forwardPfS_S_ii_param_1,
	.param .u64 .ptr .align 1 _Z7forwardPfS_S_ii_param_2,
	.param .u32 _Z7forwardPfS_S_ii_param_3,
	.param .u32 _Z7forwardPfS_S_ii_param_4
)
{
	.reg .pred 	%p<21>;
	.reg .b32 	%r<61>;
	.reg .b32 	%f<82>;
	.reg .b64 	%rd<67>;

	ld.param.u64 	%rd12, [_Z7forwardPfS_S_ii_param_0];
	ld.param.u64 	%rd13, [_Z7forwardPfS_S_ii_param_1];
	ld.param.u64 	%rd14, [_Z7forwardPfS_S_ii_param_2];
	ld.param.u32 	%r27, [_Z7forwardPfS_S_ii_param_3];
	ld.param.u32 	%r28, [_Z7forwardPfS_S_ii_param_4];
	cvta.to.global.u64 	%rd1, %rd12;
	cvta.to.global.u64 	%rd2, %rd13;
	cvta.to.global.u64 	%rd3, %rd14;
	mov.u32 	%r29, %ctaid.x;
	mov.u32 	%r30, %ctaid.y;
	mov.u32 	%r31, %nctaid.x;
	mad.lo.s32 	%r32, %r30, %r31, %r29;
	mov.u32 	%r33, %tid.x;
	mov.u32 	%r34, %ntid.x;
	mov.u32 	%r35, %ntid.y;
	mul.lo.s32 	%r36, %r34, %r35;
	mad.lo.s32 	%r37, %r36, %r32, %r33;
	mul.lo.s32 	%r38, %r28, %r37;
	cvt.s64.s32 	%rd4, %r38;
	mul.lo.s32 	%r39, %r27, %r37;
	cvt.s64.s32 	%rd5, %r39;
	setp.lt.s32 	%p1, %r27, 1;
	@%p1 bra 	$L__BB0_26;
	setp.lt.s32 	%p2, %r28, 1;
	@%p2 bra 	$L__BB0_15;
	and.b32  	%r1, %r28, 7;
	add.s32 	%r2, %r1, -1;
	and.b32  	%r3, %r28, 3;
	and.b32  	%r4, %r28, 2147483640;
	and.b32  	%r5, %r28, 1;
	neg.s32 	%r6, %r4;
	shl.b64 	%rd31, %rd4, 2;
	add.s64 	%rd32, %rd31, %rd1;
	add.s64 	%rd6, %rd32, 16;
	mov.b32 	%r52, 0;
$L__BB0_3:
	setp.lt.u32 	%p11, %r28, 8;
	mul.lo.s32 	%r8, %r52, %r28;
	mov.f32 	%f81, 0f00000000;
	mov.b32 	%r55, 0;
	@%p11 bra 	$L__BB0_6;
	mul.wide.u32 	%rd33, %r8, 4;
	add.s64 	%rd34, %rd2, %rd33;
	add.s64 	%rd65, %rd34, 16;
	mov.f32 	%f81, 0f00000000;
	mov.u64 	%rd66, %rd6;
	mov.u32 	%r53, %r6;
$L__BB0_5:
	.pragma "nounroll";
	ld.global.f32 	%f16, [%rd65+-16];
	ld.global.f32 	%f17, [%rd66+-16];
	fma.rn.f32 	%f18, %f16, %f17, %f81;
	ld.global.f32 	%f19, [%rd65+-12];
	ld.global.f32 	%f20, [%rd66+-12];
	fma.rn.f32 	%f21, %f19, %f20, %f18;
	ld.global.f32 	%f22, [%rd65+-8];
	ld.global.f32 	%f23, [%rd66+-8];
	fma.rn.f32 	%f24, %f22, %f23, %f21;
	ld.global.f32 	%f25, [%rd65+-4];
	ld.global.f32 	%f26, [%rd66+-4];
	fma.rn.f32 	%f27, %f25, %f26, %f24;
	ld.global.f32 	%f28, [%rd65];
	ld.global.f32 	%f29, [%rd66];
	fma.rn.f32 	%f30, %f28, %f29, %f27;
	ld.global.f32 	%f31, [%rd65+4];
	ld.global.f32 	%f32, [%rd66+4];
	fma.rn.f32 	%f33, %f31, %f32, %f30;
	ld.global.f32 	%f34, [%rd65+8];
	ld.global.f32 	%f35, [%rd66+8];
	fma.rn.f32 	%f36, %f34, %f35, %f33;
	ld.global.f32 	%f37, [%rd65+12];
	ld.global.f32 	%f38, [%rd66+12];
	fma.rn.f32 	%f81, %f37, %f38, %f36;
	add.s32 	%r53, %r53, 8;
	add.s64 	%rd66, %rd66, 32;
	add.s64 	%rd65, %rd65, 32;
	setp.ne.s32 	%p12, %r53, 0;
	mov.u32 	%r55, %r4;
	@%p12 bra 	$L__BB0_5;
$L__BB0_6:
	setp.eq.s32 	%p13, %r1, 0;
	@%p13 bra 	$L__BB0_14;
	setp.lt.u32 	%p14, %r2, 3;
	@%p14 bra 	$L__BB0_9;
	cvt.u64.u32 	%rd35, %r55;
	add.s32 	%r49, %r55, %r8;
	mul.wide.u32 	%rd36, %r49, 4;
	add.s64 	%rd37, %rd2, %rd36;
	ld.global.f32 	%f40, [%rd37];
	add.s64 	%rd38, %rd35, %rd4;
	shl.b64 	%rd39, %rd38, 2;
	add.s64 	%rd40, %rd1, %rd39;
	ld.global.f32 	%f41, [%rd40];
	fma.rn.f32 	%f42, %f40, %f41, %f81;
	cvt.u64.u32 	%rd41, %r8;
	add.s64 	%rd42, %rd35, %rd41;
	shl.b64 	%rd43, %rd42, 2;
	add.s64 	%rd44, %rd2, %rd43;
	ld.global.f32 	%f43, [%rd44+4];
	ld.global.f32 	%f44, [%rd40+4];
	fma.rn.f32 	%f45, %f43, %f44, %f42;
	ld.global.f32 	%f46, [%rd44+8];
	ld.global.f32 	%f47, [%rd40+8];
	fma.rn.f32 	%f48, %f46, %f47, %f45;
	ld.global.f32 	%f49, [%rd44+12];
	ld.global.f32 	%f50, [%rd40+12];
	fma.rn.f32 	%f81, %f49, %f50, %f48;
	add.s32 	%r55, %r55, 4;
$L__BB0_9:
	setp.eq.s32 	%p15, %r3, 0;
	@%p15 bra 	$L__BB0_14;
	setp.eq.s32 	%p16, %r3, 1;
	@%p16 bra 	$L__BB0_12;
	cvt.u64.u32 	%rd45, %r55;
	add.s32 	%r50, %r55, %r8;
	mul.wide.u32 	%rd46, %r50, 4;
	add.s64 	%rd47, %rd2, %rd46;
	ld.global.f32 	%f52, [%rd47];
	add.s64 	%rd48, %rd45, %rd4;
	shl.b64 	%rd49, %rd48, 2;
	add.s64 	%rd50, %rd1, %rd49;
	ld.global.f32 	%f53, [%rd50];
	fma.rn.f32 	%f54, %f52, %f53, %f81;
	cvt.u64.u32 	%rd51, %r8;
	add.s64 	%rd52, %rd45, %rd51;
	shl.b64 	%rd53, %rd52, 2;
	add.s64 	%rd54, %rd2, %rd53;
	ld.global.f32 	%f55, [%rd54+4];
	ld.global.f32 	%f56, [%rd50+4];
	fma.rn.f32 	%f81, %f55, %f56, %f54;
	add.s32 	%r55, %r55, 2;
$L__BB0_12:
	setp.eq.s32 	%p17, %r5, 0;
	@%p17 bra 	$L__BB0_14;
	cvt.u64.u32 	%rd55, %r55;
	add.s32 	%r51, %r55, %r8;
	mul.wide.u32 	%rd56, %r51, 4;
	add.s64 	%rd57, %rd2, %rd56;
	ld.global.f32 	%f57, [%rd57];
	add.s64 	%rd58, %rd55, %rd4;
	shl.b64 	%rd59, %rd58, 2;
	add.s64 	%rd60, %rd1, %rd59;
	ld.global.f32 	%f58, [%rd60];
	fma.rn.f32 	%f81, %f57, %f58, %f81;
$L__BB0_14:
	abs.f32 	%f59, %f81;
	mul.f32 	%f60, %f59, 0f4038AA3B;
	ex2.approx.ftz.f32 	%f61, %f60;
	add.f32 	%f62, %f61, 0f3F800000;
	rcp.approx.ftz.f32 	%f63, %f62;
	fma.rn.f32 	%f64, %f63, 0fC0000000, 0f3F800000;
	setp.ge.f32 	%p18, %f59, 0f41102CB4;
	selp.f32 	%f65, 0f3F800000, %f64, %p18;
	copysign.f32 	%f66, %f81, %f65;
	mul.f32 	%f67, %f81, %f81;
	fma.rn.f32 	%f68, %f67, 0f3C80F082, 0fBD563CAE;
	fma.rn.f32 	%f69, %f68, %f67, 0f3E085941;
	fma.rn.f32 	%f70, %f69, %f67, 0fBEAAA9ED;
	fma.rn.f32 	%f71, %f70, %f67, 0f00000000;
	fma.rn.f32 	%f72, %f71, %f81, %f81;
	setp.ge.f32 	%p19, %f59, 0f3F19999A;
	selp.f32 	%f73, %f66, %f72, %p19;
	cvt.u64.u32 	%rd61, %r52;
	add.s64 	%rd62, %rd61, %rd5;
	shl.b64 	%rd63, %rd62, 2;
	add.s64 	%rd64, %rd3, %rd63;
	st.global.f32 	[%rd64], %f73;
	add.s32 	%r52, %r52, 1;
	setp.eq.s32 	%p20, %r52, %r27;
	@%p20 bra 	$L__BB0_26;
	bra.uni 	$L__BB0_3;
$L__BB0_15:
	and.b32  	%r17, %r27, 7;
	setp.lt.u32 	%p3, %r27, 8;
	mov.b32 	%r59, 0;
	@%p3 bra 	$L__BB0_18;
	and.b32  	%r59, %r27, 2147483640;
	mov.b32 	%r57, 0;
$L__BB0_17:
	.pragma "nounroll";
	cvt.u64.u32 	%rd15, %r57;
	add.s64 	%rd16, %rd15, %rd5;
	shl.b64 	%rd17, %rd16, 2;
	add.s64 	%rd18, %rd3, %rd17;
	mov.b32 	%r42, 0;
	st.global.u32 	[%rd18], %r42;
	st.global.u32 	[%rd18+4], %r42;
	st.global.u32 	[%rd18+8], %r42;
	st.global.u32 	[%rd18+12], %r42;
	st.global.u32 	[%rd18+16], %r42;
	st.global.u32 	[%rd18+20], %r42;
	st.global.u32 	[%rd18+24], %r42;
	st.global.u32 	[%rd18+28], %r42;
	add.s32 	%r57, %r57, 8;
	setp.ne.s32 	%p4, %r57, %r59;
	@%p4 bra 	$L__BB0_17;
$L__BB0_18:
	setp.eq.s32 	%p5, %r17, 0;
	@%p5 bra 	$L__BB0_26;
	and.b32  	%r22, %r27, 3;
	setp.lt.u32 	%p6, %r17, 4;
	@%p6 bra 	$L__BB0_21;
	cvt.u64.u32 	%rd19, %r59;
	add.s64 	%rd20, %rd19, %rd5;
	shl.b64 	%rd21, %rd20, 2;
	add.s64 	%rd22, %rd3, %rd21;
	mov.b32 	%r43, 0;
	st.global.u32 	[%rd22], %r43;
	st.global.u32 	[%rd22+4], %r43;
	st.global.u32 	[%rd22+8], %r43;
	st.global.u32 	[%rd22+12], %r43;
	add.s32 	%r59, %r59, 4;
$L__BB0_21:
	setp.eq.s32 	%p7, %r22, 0;
	@%p7 bra 	$L__BB0_26;
	setp.eq.s32 	%p8, %r22, 1;
	@%p8 bra 	$L__BB0_24;
	cvt.u64.u32 	%rd23, %r59;
	add.s64 	%rd24, %rd23, %rd5;
	shl.b64 	%rd25, %rd24, 2;
	add.s64 	%rd26, %rd3, %rd25;
	mov.b32 	%r44, 0;
	st.global.u32 	[%rd26], %r44;
	st.global.u32 	[%rd26+4], %r44;
	add.s32 	%r59, %r59, 2;
$L__BB0_24:
	and.b32  	%r45, %r27, 1;
	setp.eq.b32 	%p9, %r45, 1;
	not.pred 	%p10, %p9;
	@%p10 bra 	$L__BB0_26;
	cvt.u64.u32 	%rd27, %r59;
	add.s64 	%rd28, %rd27, %rd5;
	shl.b64 	%rd29, %rd28, 2;
	add.s64 	%rd30, %rd3, %rd29;
	mov.b32 	%r46, 0;
	st.global.u32 	[%rd30], %r46;
$L__BB0_26:
	ret;

}


// ===== COMPILED SASS (sm_100) =====

	.target	sm_100

	.elftype	@"ET_EXEC"


//--------------------- .note.nv.tkinfo           --------------------------
	.section	.note.nv.tkinfo,"",@"SHT_NOTE"
	.sectionflags	@"SHF_NOTE_NV_TKINFO"
	.tkinfo
        /*0018*/ 	.word	0x00000002
        /*0030*/ 	.string	""
        /*0030*/ 	.string	"ptxas"
        /*0030*/ 	.string	"Cuda compilation tools, release 13.0, V13.0.88"
        /*0030*/ 	.string	"Build cuda_13.0.r13.0/compiler.36424714_0"
        /*0030*/ 	.string	"-arch sm_100 -m 64 "



//--------------------- .note.nv.cuinfo           --------------------------
	.section	.note.nv.cuinfo,"",@"SHT_NOTE"
	.sectionflags	@"SHF_NOTE_NV_CUINFO"
        /*0018*/ 	.short	0x0002
        /*001a*/ 	.short	0x0064
        /*001c*/ 	.short	0x0082
	.zero		2


//--------------------- .nv.info                  --------------------------
	.section	.nv.info,"",@"SHT_CUDA_INFO"
	.align	4


	//----- nvinfo : EIATTR_REGCOUNT
	.align		4
        /*0000*/ 	.byte	0x04, 0x2f
        /*0002*/ 	.short	(.L_1 - .L_0)
	.align		4
.L_0:
        /*0004*/ 	.word	index@(_Z7forwardPfS_S_ii)
        /*0008*/ 	.word	0x0000001f


	//----- nvinfo : EIATTR_FRAME_SIZE
	.align		4
.L_1:
        /*000c*/ 	.byte	0x04, 0x11
        /*000e*/ 	.short	(.L_3 - .L_2)
	.align		4
.L_2:
        /*0010*/ 	.word	index@(_Z7forwardPfS_S_ii)
        /*0014*/ 	.word	0x00000000


	//----- nvinfo : EIATTR_MIN_STACK_SIZE
	.align		4
.L_3:
        /*0018*/ 	.byte	0x04, 0x12
        /*001a*/ 	.short	(.L_5 - .L_4)
	.align		4
.L_4:
        /*001c*/ 	.word	index@(_Z7forwardPfS_S_ii)
        /*0020*/ 	.word	0x00000000
.L_5:


//--------------------- .nv.compat                --------------------------
	.section	.nv.compat,"",@"SHT_CUDA_COMPAT_INFO"
	.align	4
        /*0000*/ 	.byte	0x02, 0x09, 0x00, 0x00, 0x02, 0x02, 0x01, 0x00, 0x02, 0x05, 0x05, 0x00, 0x03, 0x07, 0x01, 0x01
        /*0010*/ 	.byte	0x02, 0x03, 0x00, 0x00, 0x02, 0x06, 0x01, 0x00, 0x04, 0x0b, 0x08, 0x00, 0x01, 0x00, 0x00, 0x00
        /*0020*/ 	.byte	0x00, 0x00, 0x00, 0x00


//--------------------- .nv.info._Z7forwardPfS_S_ii --------------------------
	.section	.nv.info._Z7forwardPfS_S_ii,"",@"SHT_CUDA_INFO"
	.sectionflags	@""
	.align	4


	//----- nvinfo : EIATTR_CUDA_API_VERSION
	.align		4
        /*0000*/ 	.byte	0x04, 0x37
        /*0002*/ 	.short	(.L_7 - .L_6)
.L_6:
        /*0004*/ 	.word	0x00000082


	//----- nvinfo : EIATTR_KPARAM_INFO
	.align		4
.L_7:
        /*0008*/ 	.byte	0x04, 0x17
        /*000a*/ 	.short	(.L_9 - .L_8)
.L_8:
        /*000c*/ 	.word	0x00000000
        /*0010*/ 	.short	0x0004
        /*0012*/ 	.short	0x001c
        /*0014*/ 	.byte	0x00, 0xf0, 0x11, 0x00


	//----- nvinfo : EIATTR_KPARAM_INFO
	.align		4
.L_9:
        /*0018*/ 	.byte	0x04, 0x17
        /*001a*/ 	.short	(.L_11 - .L_10)
.L_10:
        /*001c*/ 	.word	0x00000000
        /*0020*/ 	.short	0x0003
        /*0022*/ 	.short	0x0018
        /*0024*/ 	.byte	0x00, 0xf0, 0x11, 0x00


	//----- nvinfo : EIATTR_KPARAM_INFO
	.align		4
.L_11:
        /*0028*/ 	.byte	0x04, 0x17
        /*002a*/ 	.short	(.L_13 - .L_12)
.L_12:
        /*002c*/ 	.word	0x00000000
        /*0030*/ 	.short	0x0002
        /*0032*/ 	.short	0x0010
        /*0034*/ 	.byte	0x00, 0xf5, 0x21, 0x00


	//----- nvinfo : EIATTR_KPARAM_INFO
	.align		4
.L_13:
        /*0038*/ 	.byte	0x04, 0x17
        /*003a*/ 	.short	(.L_15 - .L_14)
.L_14:
        /*003c*/ 	.word	0x00000000
        /*0040*/ 	.short	0x0001
        /*0042*/ 	.short	0x0008
        /*0044*/ 	.byte	0x00, 0xf5, 0x21, 0x00


	//----- nvinfo : EIATTR_KPARAM_INFO
	.align		4
.L_15:
        /*0048*/ 	.byte	0x04, 0x17
        /*004a*/ 	.short	(.L_17 - .L_16)
.L_16:
        /*004c*/ 	.word	0x00000000
        /*0050*/ 	.short	0x0000
        /*0052*/ 	.short	0x0000
        /*0054*/ 	.byte	0x00, 0xf5, 0x21, 0x00


	//----- nvinfo : EIATTR_SPARSE_MMA_MASK
	.align		4
.L_17:
        /*0058*/ 	.byte	0x03, 0x50
        /*005a*/ 	.short	0x0000


	//----- nvinfo : EIATTR_MAXREG_COUNT
	.align		4
        /*005c*/ 	.byte	0x03, 0x1b
        /*005e*/ 	.short	0x00ff


	//----- nvinfo : EIATTR_MERCURY_ISA_VERSION
	.align		4
        /*0060*/ 	.byte	0x03, 0x5f
        /*0062*/ 	.short	0x0101


	//----- nvinfo : EIATTR_VRC_CTA_INIT_COUNT
	.align		4
        /*0064*/ 	.byte	0x02, 0x4a
	.zero		1
	.zero		1


	//----- nvinfo : EIATTR_EXIT_INSTR_OFFSETS
	.align		4
        /*0068*/ 	.byte	0x04, 0x1c
        /*006a*/ 	.short	(.L_19 - .L_18)


	//   ....[0]....
.L_18:
        /*006c*/ 	.word	0x000000b0


	//   ....[1]....
        /*0070*/ 	.word	0x00000af0


	//   ....[2]....
        /*0074*/ 	.word	0x00000c80


	//   ....[3]....
        /*0078*/ 	.word	0x00000d70


	//   ....[4]....
        /*007c*/ 	.word	0x00000e40


	//   ....[5]....
        /*0080*/ 	.word	0x00000eb0


	//----- nvinfo : EIATTR_CBANK_PARAM_SIZE
	.align		4
.L_19:
        /*0084*/ 	.byte	0x03, 0x19
        /*0086*/ 	.short	0x0020


	//----- nvinfo : EIATTR_PARAM_CBANK
	.align		4
        /*0088*/ 	.byte	0x04, 0x0a
        /*008a*/ 	.short	(.L_21 - .L_20)
	.align		4
.L_20:
        /*008c*/ 	.word	index@(.nv.constant0._Z7forwardPfS_S_ii)
        /*0090*/ 	.short	0x0380
        /*0092*/ 	.short	0x0020


	//----- nvinfo : EIATTR_SW_WAR
	.align		4
.L_21:
        /*0094*/ 	.byte	0x04, 0x36
        /*0096*/ 	.short	(.L_23 - .L_22)
.L_22:
        /*0098*/ 	.word	0x00000008
.L_23:


//--------------------- .nv.callgraph             --------------------------
	.section	.nv.callgraph,"",@"SHT_CUDA_CALLGRAPH"
	.align	4
	.sectionentsize	8
	.align		4
        /*0000*/ 	.word	0x00000000
	.align		4
        /*0004*/ 	.word	0xffffffff
	.align		4
        /*0008*/ 	.word	0x00000000
	.align		4
        /*000c*/ 	.word	0xfffffffe
	.align		4
        /*0010*/ 	.word	0x00000000
	.align		4
        /*0014*/ 	.word	0xfffffffd
	.align		4
        /*0018*/ 	.word	0x00000000
	.align		4
        /*001c*/ 	.word	0xfffffffc


//--------------------- .text._Z7forwardPfS_S_ii  --------------------------
	.section	.text._Z7forwardPfS_S_ii,"ax",@progbits
	.align	128
        .global         _Z7forwardPfS_S_ii
        .type           _Z7forwardPfS_S_ii,@function
        .size           _Z7forwardPfS_S_ii,(.L_x_12 - _Z7forwardPfS_S_ii)
        .other          _Z7forwardPfS_S_ii,@"STO_CUDA_ENTRY STV_DEFAULT"
_Z7forwardPfS_S_ii:
.text._Z7forwardPfS_S_ii:
[----:B------:R-:W-:Y:S08]  /*0000*/  LDC R1, c[0x0][0x37c] ;  /* 0x0000df00ff017b82 */ /* 0x000ff00000000800 */
[----:B------:R-:W0:Y:S01]  /*0010*/  LDC.64 R8, c[0x0][0x398] ;  /* 0x0000e600ff087b82 */ /* 0x000e220000000a00 */
[----:B------:R-:W1:Y:S01]  /*0020*/  LDCU UR6, c[0x0][0x370] ;  /* 0x00006e00ff0677ac */ /* 0x000e620008000800 */
[----:B------:R-:W2:Y:S01]  /*0030*/  S2R R3, SR_TID.X ;  /* 0x0000000000037919 */ /* 0x000ea20000002100 */
[----:B------:R-:W3:Y:S05]  /*0040*/  LDCU UR7, c[0x0][0x360] ;  /* 0x00006c00ff0777ac */ /* 0x000eea0008000800 */
[----:B------:R-:W-:Y:S08]  /*0050*/  S2UR UR4, SR_CTAID.X ;  /* 0x00000000000479c3 */ /* 0x000ff00000002500 */
[----:B------:R-:W1:Y:S08]  /*0060*/  S2UR UR5, SR_CTAID.Y ;  /* 0x00000000000579c3 */ /* 0x000e700000002600 */
[----:B------:R-:W3:Y:S01]  /*0070*/  LDC R0, c[0x0][0x364] ;  /* 0x0000d900ff007b82 */ /* 0x000ee20000000800 */
[----:B0-----:R-:W-:Y:S01]  /*0080*/  ISETP.GE.AND P0, PT, R8, 0x1, PT ;  /* 0x000000010800780c */ /* 0x001fe20003f06270 */
[----:B-1----:R-:W-:Y:S01]  /*0090*/  UIMAD UR4, UR5, UR6, UR4 ;  /* 0x00000006050472a4 */ /* 0x002fe2000f8e0204 */
[----:B---3--:R-:W-:-:S11]  /*00a0*/  IMAD R0, R0, UR7, RZ ;  /* 0x0000000700007c24 */ /* 0x008fd6000f8e02ff */
[----:B--2---:R-:W-:Y:S05]  /*00b0*/  @!P0 EXIT ;  /* 0x000000000000894d */ /* 0x004fea0003800000 */
[----:B------:R-:W-:Y:S01]  /*00c0*/  ISETP.GE.AND P0, PT, R9, 0x1, PT ;  /* 0x000000010900780c */ /* 0x000fe20003f06270 */
[----:B------:R-:W-:Y:S01]  /*00d0*/  IMAD R3, R0, UR4, R3 ;  /* 0x0000000400037c24 */ /* 0x000fe2000f8e0203 */
[----:B------:R-:W0:Y:S03]  /*00e0*/  LDCU.64 UR8, c[0x0][0x358] ;  /* 0x00006b00ff0877ac */ /* 0x000e260008000a00 */
[----:B------:R-:W-:-:S05]  /*00f0*/  IMAD R0, R3, R8, RZ ;  /* 0x0000000803007224 */ /* 0x000fca00078e02ff */
[----:B------:R-:W-:-:S03]  /*0100*/  SHF.R.S32.HI R2, RZ, 0x1f, R0 ;  /* 0x0000001fff027819 */ /* 0x000fc60000011400 */
[----:B------:R-:W-:Y:S05]  /*0110*/  @!P0 BRA `(.L_x_0) ;  /* 0x00000008007c8947 */ /* 0x000fea0003800000 */
[----:B------:R-:W1:Y:S01]  /*0120*/  LDCU.64 UR4, c[0x0][0x380] ;  /* 0x00007000ff0477ac */ /* 0x000e620008000a00 */
[----:B------:R-:W-:Y:S01]  /*0130*/  LOP3.LUT R4, R9, 0x7, RZ, 0xc0, !PT ;  /* 0x0000000709047812 */ /* 0x000fe200078ec0ff */
[----:B------:R-:W-:Y:S01]  /*0140*/  IMAD R3, R3, R9, RZ ;  /* 0x0000000903037224 */ /* 0x000fe200078e02ff */
[----:B------:R-:W-:-:S03]  /*0150*/  LOP3.LUT R8, R9, 0x3, RZ, 0xc0, !PT ;  /* 0x0000000309087812 */ /* 0x000fc600078ec0ff */
[----:B------:R-:W-:Y:S01]  /*0160*/  VIADD R7, R4, 0xffffffff ;  /* 0xffffffff04077836 */ /* 0x000fe20000000000 */
[----:B------:R-:W-:-:S04]  /*0170*/  SHF.R.S32.HI R6, RZ, 0x1f, R3 ;  /* 0x0000001fff067819 */ /* 0x000fc80000011403 */
[----:B------:R-:W-:Y:S02]  /*0180*/  ISETP.GE.U32.AND P0, PT, R7, 0x3, PT ;  /* 0x000000030700780c */ /* 0x000fe40003f06070 */
[----:B------:R-:W-:Y:S02]  /*0190*/  LOP3.LUT R7, R9, 0x7ffffff8, RZ, 0xc0, !PT ;  /* 0x7ffffff809077812 */ /* 0x000fe400078ec0ff */
[----:B-1----:R-:W-:-:S03]  /*01a0*/  LEA R5, P1, R3, UR4, 0x2 ;  /* 0x0000000403057c11 */ /* 0x002fc6000f8210ff */
[----:B------:R-:W-:Y:S01]  /*01b0*/  IMAD.MOV R9, RZ, RZ, -R7 ;  /* 0x000000ffff097224 */ /* 0x000fe200078e0a07 */
[----:B------:R-:W-:Y:S01]  /*01c0*/  UMOV UR4, URZ ;  /* 0x000000ff00047c82 */ /* 0x000fe20008000000 */
[----:B------:R-:W-:Y:S02]  /*01d0*/  IADD3 R5, P2, PT, R5, 0x10, RZ ;  /* 0x0000001005057810 */ /* 0x000fe40007f5e0ff */
[----:B------:R-:W-:-:S05]  /*01e0*/  LEA.HI.X R16, R3, UR5, R6, 0x2, P1 ;  /* 0x0000000503107c11 */ /* 0x000fca00088f1406 */
[----:B------:R-:W-:-:S07]  /*01f0*/  IMAD.X R16, RZ, RZ, R16, P2 ;  /* 0x000000ffff107224 */ /* 0x000fce00010e0610 */
.L_x_6:
[----:B------:R-:W1:Y:S01]  /*0200*/  LDCU UR11, c[0x0][0x39c] ;  /* 0x00007380ff0b77ac */ /* 0x000e620008000800 */
[----:B------:R-:W-:Y:S02]  /*0210*/  IMAD.MOV.U32 R17, RZ, RZ, RZ ;  /* 0x000000ffff117224 */ /* 0x000fe400078e00ff */
[----:B------:R-:W-:Y:S01]  /*0220*/  IMAD.MOV.U32 R18, RZ, RZ, RZ ;  /* 0x000000ffff127224 */ /* 0x000fe200078e00ff */
[----:B-1----:R-:W-:Y:S02]  /*0230*/  UISETP.GE.U32.AND UP0, UPT, UR11, 0x8, UPT ;  /* 0x000000080b00788c */ /* 0x002fe4000bf06070 */
[----:B------:R-:W-:-:S07]  /*0240*/  UIMAD UR10, UR4, UR11, URZ ;  /* 0x0000000b040a72a4 */ /* 0x000fce000f8e02ff */
[----:B0-----:R-:W-:Y:S05]  /*0250*/  BRA.U !UP0, `(.L_x_1) ;  /* 0x0000000108b47547 */ /* 0x001fea000b800000 */
[----:B------:R-:W1:Y:S01]  /*0260*/  LDCU.64 UR6, c[0x0][0x388] ;  /* 0x00007100ff0677ac */ /* 0x000e620008000a00 */
[----:B------:R-:W-:Y:S02]  /*0270*/  IMAD.MOV.U32 R17, RZ, RZ, RZ ;  /* 0x000000ffff117224 */ /* 0x000fe400078e00ff */
[----:B------:R-:W-:Y:S02]  /*0280*/  IMAD.MOV.U32 R15, RZ, RZ, R5 ;  /* 0x000000ffff0f7224 */ /* 0x000fe400078e0005 */
[----:B------:R-:W-:Y:S02]  /*0290*/  IMAD.MOV.U32 R20, RZ, RZ, R16 ;  /* 0x000000ffff147224 */ /* 0x000fe400078e0010 */
[----:B------:R-:W-:Y:S01]  /*02a0*/  IMAD.MOV.U32 R14, RZ, RZ, R9 ;  /* 0x000000ffff0e7224 */ /* 0x000fe200078e0009 */
[----:B-1----:R-:W-:-:S04]  /*02b0*/  UIMAD.WIDE.U32 UR6, UR10, 0x4, UR6 ;  /* 0x000000040a0678a5 */ /* 0x002fc8000f8e0006 */
[----:B------:R-:W-:-:S04]  /*02c0*/  UIADD3 UR5, UP0, UPT, UR6, 0x10, URZ ;  /* 0x0000001006057890 */ /* 0x000fc8000ff1e0ff */
[----:B------:R-:W-:Y:S02]  /*02d0*/  UIADD3.X UR6, UPT, UPT, URZ, UR7, URZ, UP0, !UPT ;  /* 0x00000007ff067290 */ /* 0x000fe400087fe4ff */
[----:B------:R-:W-:-:S04]  /*02e0*/  MOV R21, UR5 ;  /* 0x0000000500157c02 */ /* 0x000fc80008000f00 */
[----:B------:R-:W-:-:S07]  /*02f0*/  IMAD.U32 R13, RZ, RZ, UR6 ;  /* 0x00000006ff0d7e24 */ /* 0x000fce000f8e00ff */
.L_x_2:
[----:B------:R-:W-:Y:S02]  /*0300*/  IMAD.MOV.U32 R12, RZ, RZ, R21 ;  /* 0x000000ffff0c7224 */ /* 0x000fe400078e0015 */
[----:B------:R-:W-:Y:S02]  /*0310*/  IMAD.MOV.U32 R10, RZ, RZ, R15 ;  /* 0x000000ffff0a7224 */ /* 0x000fe400078e000f */
[----:B------:R-:W-:Y:S01]  /*0320*/  IMAD.MOV.U32 R11, RZ, RZ, R20 ;  /* 0x000000ffff0b7224 */ /* 0x000fe200078e0014 */
[----:B0-----:R-:W2:Y:S04]  /*0330*/  LDG.E R24, desc[UR8][R12.64+-0xc] ;  /* 0xfffff4080c187981 */ /* 0x001ea8000c1e1900 */
[----:B------:R-:W3:Y:S04]  /*0340*/  LDG.E R20, desc[UR8][R12.64+-0x10] ;  /* 0xfffff0080c147981 */ /* 0x000ee8000c1e1900 */
[----:B------:R-:W3:Y:S04]  /*0350*/  LDG.E R21, desc[UR8][R10.64+-0x10] ;  /* 0xfffff0080a157981 */ /* 0x000ee8000c1e1900 */
[----:B------:R-:W2:Y:S04]  /*0360*/  LDG.E R23, desc[UR8][R10.64+-0xc] ;  /* 0xfffff4080a177981 */ /* 0x000ea8000c1e1900 */
[----:B------:R-:W4:Y:S04]  /*0370*/  LDG.E R22, desc[UR8][R12.64+-0x8] ;  /* 0xfffff8080c167981 */ /* 0x000f28000c1e1900 */
[----:B------:R-:W4:Y:S04]  /*0380*/  LDG.E R19, desc[UR8][R10.64+-0x8] ;  /* 0xfffff8080a137981 */ /* 0x000f28000c1e1900 */
[----:B------:R-:W5:Y:S04]  /*0390*/  LDG.E R15, desc[UR8][R12.64+-0x4] ;  /* 0xfffffc080c0f7981 */ /* 0x000f68000c1e1900 */
[----:B------:R-:W5:Y:S04]  /*03a0*/  LDG.E R18, desc[UR8][R10.64+-0x4] ;  /* 0xfffffc080a127981 */ /* 0x000f68000c1e1900 */
[----:B------:R-:W5:Y:S01]  /*03b0*/  LDG.E R26, desc[UR8][R10.64+0x8] ;  /* 0x000008080a1a7981 */ /* 0x000f62000c1e1900 */
[----:B---3--:R-:W-:-:S03]  /*03c0*/  FFMA R21, R20, R21, R17 ;  /* 0x0000001514157223 */ /* 0x008fc60000000011 */
[----:B------:R-:W3:Y:S01]  /*03d0*/  LDG.E R17, desc[UR8][R12.64] ;  /* 0x000000080c117981 */ /* 0x000ee2000c1e1900 */
[----:B--2---:R-:W-:-:S03]  /*03e0*/  FFMA R23, R24, R23, R21 ;  /* 0x0000001718177223 */ /* 0x004fc60000000015 */
[----:B------:R-:W3:Y:S04]  /*03f0*/  LDG.E R20, desc[UR8][R10.64] ;  /* 0x000000080a147981 */ /* 0x000ee8000c1e1900 */
[----:B------:R-:W2:Y:S04]  /*0400*/  LDG.E R21, desc[UR8][R12.64+0x4] ;  /* 0x000004080c157981 */ /* 0x000ea8000c1e1900 */
[----:B------:R-:W2:Y:S01]  /*0410*/  LDG.E R24, desc[UR8][R10.64+0x4] ;  /* 0x000004080a187981 */ /* 0x000ea2000c1e1900 */
[----:B----4-:R-:W-:-:S03]  /*0420*/  FFMA R28, R22, R19, R23 ;  /* 0x00000013161c7223 */ /* 0x010fc60000000017 */
[----:B------:R-:W4:Y:S04]  /*0430*/  LDG.E R23, desc[UR8][R12.64+0x8] ;  /* 0x000008080c177981 */ /* 0x000f28000c1e1900 */
[----:B------:R0:W4:Y:S04]  /*0440*/  LDG.E R19, desc[UR8][R12.64+0xc] ;  /* 0x00000c080c137981 */ /* 0x000128000c1e1900 */
[----:B------:R-:W4:Y:S01]  /*0450*/  LDG.E R22, desc[UR8][R10.64+0xc] ;  /* 0x00000c080a167981 */ /* 0x000f22000c1e1900 */
[----:B------:R-:W-:Y:S02]  /*0460*/  VIADD R14, R14, 0x8 ;  /* 0x000000080e0e7836 */ /* 0x000fe40000000000 */
[----:B-----5:R-:W-:-:S03]  /*0470*/  FFMA R18, R15, R18, R28 ;  /* 0x000000120f127223 */ /* 0x020fc6000000001c */
[----:B------:R-:W-:Y:S02]  /*0480*/  ISETP.NE.AND P1, PT, R14, RZ, PT ;  /* 0x000000ff0e00720c */ /* 0x000fe40003f25270 */
[----:B------:R-:W-:Y:S01]  /*0490*/  IADD3 R15, P2, PT, R10, 0x20, RZ ;  /* 0x000000200a0f7810 */ /* 0x000fe20007f5e0ff */
[----:B---3--:R-:W-:-:S04]  /*04a0*/  FFMA R18, R17, R20, R18 ;  /* 0x0000001411127223 */ /* 0x008fc80000000012 */
[----:B--2---:R-:W-:Y:S01]  /*04b0*/  FFMA R18, R21, R24, R18 ;  /* 0x0000001815127223 */ /* 0x004fe20000000012 */
[----:B------:R-:W-:-:S03]  /*04c0*/  IADD3 R21, P3, PT, R12, 0x20, RZ ;  /* 0x000000200c157810 */ /* 0x000fc60007f7e0ff */
[----:B----4-:R-:W-:Y:S01]  /*04d0*/  FFMA R18, R23, R26, R18 ;  /* 0x0000001a17127223 */ /* 0x010fe20000000012 */
[----:B------:R-:W-:Y:S02]  /*04e0*/  IMAD.X R20, RZ, RZ, R11, P2 ;  /* 0x000000ffff147224 */ /* 0x000fe400010e060b */
[----:B0-----:R-:W-:Y:S02]  /*04f0*/  IMAD.X R13, RZ, RZ, R13, P3 ;  /* 0x000000ffff0d7224 */ /* 0x001fe400018e060d */
[----:B------:R-:W-:Y:S01]  /*0500*/  FFMA R17, R19, R22, R18 ;  /* 0x0000001613117223 */ /* 0x000fe20000000012 */
[----:B------:R-:W-:Y:S06]  /*0510*/  @P1 BRA `(.L_x_2) ;  /* 0xfffffffc00781947 */ /* 0x000fec000383ffff */
[----:B------:R-:W-:-:S07]  /*0520*/  MOV R18, R7 ;  /* 0x0000000700127202 */ /* 0x000fce0000000f00 */
.L_x_1:
[----:B------:R-:W-:-:S13]  /*0530*/  ISETP.NE.AND P1, PT, R4, RZ, PT ;  /* 0x000000ff0400720c */ /* 0x000fda0003f25270 */
[----:B------:R-:W-:Y:S05]  /*0540*/  @!P1 BRA `(.L_x_3) ;  /* 0x0000000400009947 */ /* 0x000fea0003800000 */
[----:B------:R-:W-:Y:S01]  /*0550*/  ISETP.NE.AND P1, PT, R8, RZ, PT ;  /* 0x000000ff0800720c */ /* 0x000fe20003f25270 */
[----:B------:R-:W-:-:S12]  /*0560*/  @!P0 BRA `(.L_x_4) ;  /* 0x0000000000688947 */ /* 0x000fd80003800000 */
[----:B------:R-:W1:Y:S01]  /*0570*/  LDC.64 R10, c[0x0][0x380] ;  /* 0x0000e000ff0a7b82 */ /* 0x000e620000000a00 */
[----:B------:R-:W-:Y:S01]  /*0580*/  IADD3 R21, P3, PT, R3, R18, RZ ;  /* 0x0000001203157210 */ /* 0x000fe20007f7e0ff */
[C---:B------:R-:W-:Y:S01]  /*0590*/  VIADD R19, R18.reuse, UR10 ;  /* 0x0000000a12137c36 */ /* 0x040fe20008000000 */
[----:B------:R-:W-:-:S03]  /*05a0*/  IADD3 R20, P2, PT, R18, UR10, RZ ;  /* 0x0000000a12147c10 */ /* 0x000fc6000ff5e0ff */
[----:B------:R-:W-:Y:S02]  /*05b0*/  IMAD.X R22, RZ, RZ, R6, P3 ;  /* 0x000000ffff167224 */ /* 0x000fe400018e0606 */
[----:B------:R-:W2:Y:S08]  /*05c0*/  LDC.64 R14, c[0x0][0x388] ;  /* 0x0000e200ff0e7b82 */ /* 0x000eb00000000a00 */
[----:B------:R-:W3:Y:S01]  /*05d0*/  LDC.64 R12, c[0x0][0x388] ;  /* 0x0000e200ff0c7b82 */ /* 0x000ee20000000a00 */
[----:B-1----:R-:W-:-:S04]  /*05e0*/  LEA R10, P3, R21, R10, 0x2 ;  /* 0x0000000a150a7211 */ /* 0x002fc800078610ff */
[----:B------:R-:W-:Y:S01]  /*05f0*/  LEA.HI.X R11, R21, R11, R22, 0x2, P3 ;  /* 0x0000000b150b7211 */ /* 0x000fe200018f1416 */
[----:B--2---:R-:W-:-:S04]  /*0600*/  IMAD.WIDE.U32 R14, R19, 0x4, R14 ;  /* 0x00000004130e7825 */ /* 0x004fc800078e000e */
[----:B0-----:R-:W2:Y:S01]  /*0610*/  LDG.E R21, desc[UR8][R10.64+0x4] ;  /* 0x000004080a157981 */ /* 0x001ea2000c1e1900 */
[----:B------:R-:W-:-:S03]  /*0620*/  IMAD.X R19, RZ, RZ, RZ, P2 ;  /* 0x000000ffff137224 */ /* 0x000fc600010e06ff */
[----:B------:R-:W4:Y:S01]  /*0630*/  LDG.E R23, desc[UR8][R10.64+0x8] ;  /* 0x000008080a177981 */ /* 0x000f22000c1e1900 */
[----:B---3--:R-:W-:-:S03]  /*0640*/  LEA R12, P2, R20, R12, 0x2 ;  /* 0x0000000c140c7211 */ /* 0x008fc600078410ff */
[----:B------:R-:W3:Y:S01]  /*0650*/  LDG.E R14, desc[UR8][R14.64] ;  /* 0x000000080e0e7981 */ /* 0x000ee2000c1e1900 */
[----:B------:R-:W-:-:S03]  /*0660*/  LEA.HI.X R13, R20, R13, R19, 0x2, P2 ;  /* 0x0000000d140d7211 */ /* 0x000fc600010f1413 */
[----:B------:R-:W5:Y:S04]  /*0670*/  LDG.E R25, desc[UR8][R10.64+0xc] ;  /* 0x00000c080a197981 */ /* 0x000f68000c1e1900 */
[----:B------:R-:W3:Y:S04]  /*0680*/  LDG.E R19, desc[UR8][R10.64] ;  /* 0x000000080a137981 */ /* 0x000ee8000c1e1900 */
[----:B------:R-:W2:Y:S04]  /*0690*/  LDG.E R20, desc[UR8][R12.64+0x4] ;  /* 0x000004080c147981 */ /* 0x000ea8000c1e1900 */
[----:B------:R-:W4:Y:S04]  /*06a0*/  LDG.E R22, desc[UR8][R12.64+0x8] ;  /* 0x000008080c167981 */ /* 0x000f28000c1e1900 */
[----:B------:R-:W5:Y:S01]  /*06b0*/  LDG.E R24, desc[UR8][R12.64+0xc] ;  /* 0x00000c080c187981 */ /* 0x000f62000c1e1900 */
[----:B------:R-:W-:-:S02]  /*06c0*/  VIADD R18, R18, 0x4 ;  /* 0x0000000412127836 */ /* 0x000fc40000000000 */
[----:B---3--:R-:W-:-:S04]  /*06d0*/  FFMA R19, R14, R19, R17 ;  /* 0x000000130e137223 */ /* 0x008fc80000000011 */
[----:B--2---:R-:W-:-:S04]  /*06e0*/  FFMA R19, R20, R21, R19 ;  /* 0x0000001514137223 */ /* 0x004fc80000000013 */
[----:B----4-:R-:W-:-:S04]  /*06f0*/  FFMA R19, R22, R23, R19 ;  /* 0x0000001716137223 */ /* 0x010fc80000000013 */
[----:B-----5:R-:W-:-:S07]  /*0700*/  FFMA R17, R24, R25, R19 ;  /* 0x0000001918117223 */ /* 0x020fce0000000013 */
.L_x_4:
[----:B------:R-:W-:Y:S05]  /*0710*/  @!P1 BRA `(.L_x_3) ;  /* 0x00000000008c9947 */ /* 0x000fea0003800000 */
[----:B------:R-:W-:Y:S01]  /*0720*/  ISETP.NE.AND P1, PT, R8, 0x1, PT ;  /* 0x000000010800780c */ /* 0x000fe20003f25270 */
[----:B------:R-:W-:-:S12]  /*0730*/  ULOP3.LUT UP0, URZ, UR11, 0x1, URZ, 0xc0, !UPT ;  /* 0x000000010bff7892 */ /* 0x000fd8000f80c0ff */
[----:B------:R-:W-:Y:S05]  /*0740*/  @!P1 BRA `(.L_x_5) ;  /* 0x0000000000509947 */ /* 0x000fea0003800000 */
        /* <DEDUP_REMOVED lines=13> */
[----:B---3--:R-:W-:-:S04]  /*0820*/  LEA R12, P2, R22, R12, 0x2 ;  /* 0x0000000c160c7211 */ /* 0x008fc800078410ff */
[----:B------:R-:W-:Y:S02]  /*0830*/  LEA.HI.X R13, R22, R13, R19, 0x2, P2 ;  /* 0x0000000d160d7211 */ /* 0x000fe400010f1413 */
[----:B------:R-:W4:Y:S04]  /*0840*/  LDG.E R19, desc[UR8][R10.64] ;  /* 0x000000080a137981 */ /* 0x000f28000c1e1900 */
[----:B------:R-:W2:Y:S01]  /*0850*/  LDG.E R12, desc[UR8][R12.64+0x4] ;  /* 0x000004080c0c7981 */ /* 0x000ea2000c1e1900 */
[----:B------:R-:W-:Y:S01]  /*0860*/  IADD3 R18, PT, PT, R18, 0x2, RZ ;  /* 0x0000000212127810 */ /* 0x000fe20007ffe0ff */
[----:B----4-:R-:W-:-:S04]  /*0870*/  FFMA R17, R14, R19, R17 ;  /* 0x000000130e117223 */ /* 0x010fc80000000011 */
[----:B--2---:R-:W-:-:S07]  /*0880*/  FFMA R17, R12, R20, R17 ;  /* 0x000000140c117223 */ /* 0x004fce0000000011 */
.L_x_5:
[----:B------:R-:W-:Y:S05]  /*0890*/  BRA.U !UP0, `(.L_x_3) ;  /* 0x00000001082c7547 */ /* 0x000fea000b800000 */
[----:B------:R-:W1:Y:S01]  /*08a0*/  LDC.64 R10, c[0x0][0x388] ;  /* 0x0000e200ff0a7b82 */ /* 0x000e620000000a00 */
[----:B------:R-:W2:Y:S01]  /*08b0*/  LDCU.64 UR6, c[0x0][0x380] ;  /* 0x00007000ff0677ac */ /* 0x000ea20008000a00 */
[----:B------:R-:W-:Y:S01]  /*08c0*/  IADD3 R14, P1, PT, R3, R18, RZ ;  /* 0x00000012030e7210 */ /* 0x000fe20007f3e0ff */
[----:B------:R-:W-:-:S04]  /*08d0*/  VIADD R13, R18, UR10 ;  /* 0x0000000a120d7c36 */ /* 0x000fc80008000000 */
[----:B------:R-:W-:Y:S01]  /*08e0*/  IMAD.X R15, RZ, RZ, R6, P1 ;  /* 0x000000ffff0f7224 */ /* 0x000fe200008e0606 */
[----:B--2---:R-:W-:Y:S01]  /*08f0*/  LEA R12, P1, R14, UR6, 0x2 ;  /* 0x000000060e0c7c11 */ /* 0x004fe2000f8210ff */
[----:B-1----:R-:W-:-:S03]  /*0900*/  IMAD.WIDE.U32 R10, R13, 0x4, R10 ;  /* 0x000000040d0a7825 */ /* 0x002fc600078e000a */
[----:B------:R-:W-:-:S03]  /*0910*/  LEA.HI.X R13, R14, UR7, R15, 0x2, P1 ;  /* 0x000000070e0d7c11 */ /* 0x000fc600088f140f */
[----:B0-----:R-:W2:Y:S04]  /*0920*/  LDG.E R10, desc[UR8][R10.64] ;  /* 0x000000080a0a7981 */ /* 0x001ea8000c1e1900 */
[----:B------:R-:W2:Y:S02]  /*0930*/  LDG.E R12, desc[UR8][R12.64] ;  /* 0x000000080c0c7981 */ /* 0x000ea4000c1e1900 */
[----:B--2---:R-:W-:-:S07]  /*0940*/  FFMA R17, R10, R12, R17 ;  /* 0x0000000c0a117223 */ /* 0x004fce0000000011 */
.L_x_3:
[C---:B------:R-:W-:Y:S01]  /*0950*/  FMUL R11, |R17|.reuse, 2.8853900432586669922 ;  /* 0x4038aa3b110b7820 */ /* 0x040fe20000400200 */
[----:B------:R-:W1:Y:S01]  /*0960*/  LDC R19, c[0x0][0x398] ;  /* 0x0000e600ff137b82 */ /* 0x000e620000000800 */
[----:B------:R-:W-:Y:S02]  /*0970*/  IMAD.MOV.U32 R15, RZ, RZ, 0x3c80f082 ;  /* 0x3c80f082ff0f7424 */ /* 0x000fe400078e00ff */
[C---:B------:R-:W-:Y:S01]  /*0980*/  FMUL R10, R17.reuse, R17 ;  /* 0x00000011110a7220 */ /* 0x040fe20000400000 */
[----:B------:R-:W2:Y:S01]  /*0990*/  LDCU.64 UR6, c[0x0][0x390] ;  /* 0x00007200ff0677ac */ /* 0x000ea20008000a00 */
[----:B------:R-:W-:Y:S01]  /*09a0*/  IMAD.MOV.U32 R13, RZ, RZ, 0x3f800000 ;  /* 0x3f800000ff0d7424 */ /* 0x000fe200078e00ff */
[----:B------:R-:W3:Y:S01]  /*09b0*/  MUFU.EX2 R11, R11 ;  /* 0x0000000b000b7308 */ /* 0x000ee20000000800 */
[C---:B------:R-:W-:Y:S01]  /*09c0*/  FFMA R15, R10.reuse, R15, -0.052303962409496307373 ;  /* 0xbd563cae0a0f7423 */ /* 0x040fe2000000000f */
[C---:B------:R-:W-:Y:S02]  /*09d0*/  FSETP.GE.AND P1, PT, |R17|.reuse, 0.60000002384185791016, PT ;  /* 0x3f19999a1100780b */ /* 0x040fe40003f26200 */
[----:B------:R-:W-:Y:S01]  /*09e0*/  FSETP.GE.AND P2, PT, |R17|, 9.010913848876953125, PT ;  /* 0x41102cb41100780b */ /* 0x000fe20003f46200 */
[----:B------:R-:W-:Y:S01]  /*09f0*/  FFMA R15, R10, R15, 0.1331529766321182251 ;  /* 0x3e0859410a0f7423 */ /* 0x000fe2000000000f */
[----:B------:R-:W-:Y:S01]  /*0a00*/  IADD3 R18, P3, PT, R0, UR4, RZ ;  /* 0x0000000400127c10 */ /* 0x000fe2000ff7e0ff */
[----:B------:R-:W-:-:S02]  /*0a10*/  UIADD3 UR4, UPT, UPT, UR4, 0x1, URZ ;  /* 0x0000000104047890 */ /* 0x000fc4000fffe0ff */
[----:B------:R-:W-:-:S04]  /*0a20*/  FFMA R15, R10, R15, -0.33332768082618713379 ;  /* 0xbeaaa9ed0a0f7423 */ /* 0x000fc8000000000f */
[----:B------:R-:W-:Y:S01]  /*0a30*/  FFMA R10, R10, R15, RZ ;  /* 0x0000000f0a0a7223 */ /* 0x000fe200000000ff */
[----:B---3--:R-:W-:-:S06]  /*0a40*/  FADD R12, R11, 1 ;  /* 0x3f8000000b0c7421 */ /* 0x008fcc0000000000 */
[----:B------:R-:W3:Y:S02]  /*0a50*/  MUFU.RCP R12, R12 ;  /* 0x0000000c000c7308 */ /* 0x000ee40000001000 */
[----:B---3--:R-:W-:-:S05]  /*0a60*/  FFMA R13, R12, -2, R13 ;  /* 0xc00000000c0d7823 */ /* 0x008fca000000000d */
[----:B------:R-:W-:Y:S01]  /*0a70*/  FSEL R14, R13, 1, !P2 ;  /* 0x3f8000000d0e7808 */ /* 0x000fe20005000000 */
[----:B------:R-:W-:Y:S01]  /*0a80*/  IMAD.X R13, RZ, RZ, R2, P3 ;  /* 0x000000ffff0d7224 */ /* 0x000fe200018e0602 */
[----:B--2---:R-:W-:Y:S02]  /*0a90*/  LEA R12, P2, R18, UR6, 0x2 ;  /* 0x00000006120c7c11 */ /* 0x004fe4000f8410ff */
[--C-:B------:R-:W-:Y:S01]  /*0aa0*/  LOP3.LUT R11, R14, 0x80000000, R17.reuse, 0xb8, !PT ;  /* 0x800000000e0b7812 */ /* 0x100fe200078eb811 */
[----:B------:R-:W-:Y:S01]  /*0ab0*/  @!P1 FFMA R11, R10, R17, R17 ;  /* 0x000000110a0b9223 */ /* 0x000fe20000000011 */
[----:B-1----:R-:W-:Y:S02]  /*0ac0*/  ISETP.NE.AND P1, PT, R19, UR4, PT ;  /* 0x0000000413007c0c */ /* 0x002fe4000bf25270 */
[----:B------:R-:W-:-:S05]  /*0ad0*/  LEA.HI.X R13, R18, UR7, R13, 0x2, P2 ;  /* 0x00000007120d7c11 */ /* 0x000fca00090f140d */
[----:B0-----:R0:W-:Y:S06]  /*0ae0*/  STG.E desc[UR8][R12.64], R11 ;  /* 0x0000000b0c007986 */ /* 0x0011ec000c101908 */
[----:B------:R-:W-:Y:S05]  /*0af0*/  @!P1 EXIT ;  /* 0x000000000000994d */ /* 0x000fea0003800000 */
[----:B------:R-:W-:Y:S05]  /*0b00*/  BRA `(.L_x_6) ;  /* 0xfffffff400bc7947 */ /* 0x000fea000383ffff */
.L_x_0:
[C---:B------:R-:W-:Y:S01]  /*0b10*/  ISETP.GE.U32.AND P1, PT, R8.reuse, 0x8, PT ;  /* 0x000000080800780c */ /* 0x040fe20003f26070 */
[----:B------:R-:W-:Y:S01]  /*0b20*/  IMAD.MOV.U32 R3, RZ, RZ, RZ ;  /* 0x000000ffff037224 */ /* 0x000fe200078e00ff */
[----:B------:R-:W-:-:S04]  /*0b30*/  LOP3.LUT R6, R8, 0x7, RZ, 0xc0, !PT ;  /* 0x0000000708067812 */ /* 0x000fc800078ec0ff */
[----:B------:R-:W-:-:S07]  /*0b40*/  ISETP.NE.AND P0, PT, R6, RZ, PT ;  /* 0x000000ff0600720c */ /* 0x000fce0003f05270 */
[----:B------:R-:W-:Y:S06]  /*0b50*/  @!P1 BRA `(.L_x_7) ;  /* 0x0000000000489947 */ /* 0x000fec0003800000 */
[----:B------:R-:W-:Y:S01]  /*0b60*/  LOP3.LUT R3, R8, 0x7ffffff8, RZ, 0xc0, !PT ;  /* 0x7ffffff808037812 */ /* 0x000fe200078ec0ff */
[----:B------:R-:W1:Y:S01]  /*0b70*/  LDCU.64 UR6, c[0x0][0x390] ;  /* 0x00007200ff0677ac */ /* 0x000e620008000a00 */
[----:B------:R-:W-:-:S05]  /*0b80*/  UMOV UR4, URZ ;  /* 0x000000ff00047c82 */ /* 0x000fca0008000000 */
.L_x_8:
[----:B------:R-:W-:Y:S01]  /*0b90*/  IADD3 R4, P1, PT, R0, UR4, RZ ;  /* 0x0000000400047c10 */ /* 0x000fe2000ff3e0ff */
[----:B------:R-:W-:-:S03]  /*0ba0*/  UIADD3 UR4, UPT, UPT, UR4, 0x8, URZ ;  /* 0x0000000804047890 */ /* 0x000fc6000fffe0ff */
[----:B------:R-:W-:Y:S02]  /*0bb0*/  IADD3.X R5, PT, PT, RZ, R2, RZ, P1, !PT ;  /* 0x00000002ff057210 */ /* 0x000fe40000ffe4ff */
[----:B-12---:R-:W-:-:S04]  /*0bc0*/  LEA R10, P1, R4, UR6, 0x2 ;  /* 0x00000006040a7c11 */ /* 0x006fc8000f8210ff */
[----:B------:R-:W-:Y:S02]  /*0bd0*/  LEA.HI.X R11, R4, UR7, R5, 0x2, P1 ;  /* 0x00000007040b7c11 */ /* 0x000fe400088f1405 */
[----:B------:R-:W-:-:S03]  /*0be0*/  ISETP.NE.AND P1, PT, R3, UR4, PT ;  /* 0x0000000403007c0c */ /* 0x000fc6000bf25270 */
[----:B0-----:R2:W-:Y:S04]  /*0bf0*/  STG.E desc[UR8][R10.64], RZ ;  /* 0x000000ff0a007986 */ /* 0x0015e8000c101908 */
[----:B------:R2:W-:Y:S04]  /*0c00*/  STG.E desc[UR8][R10.64+0x4], RZ ;  /* 0x000004ff0a007986 */ /* 0x0005e8000c101908 */
[----:B------:R2:W-:Y:S04]  /*0c10*/  STG.E desc[UR8][R10.64+0x8], RZ ;  /* 0x000008ff0a007986 */ /* 0x0005e8000c101908 */
[----:B------:R2:W-:Y:S04]  /*0c20*/  STG.E desc[UR8][R10.64+0xc], RZ ;  /* 0x00000cff0a007986 */ /* 0x0005e8000c101908 */
[----:B------:R2:W-:Y:S04]  /*0c30*/  STG.E desc[UR8][R10.64+0x10], RZ ;  /* 0x000010ff0a007986 */ /* 0x0005e8000c101908 */
[----:B------:R2:W-:Y:S04]  /*0c40*/  STG.E desc[UR8][R10.64+0x14], RZ ;  /* 0x000014ff0a007986 */ /* 0x0005e8000c101908 */
[----:B------:R2:W-:Y:S04]  /*0c50*/  STG.E desc[UR8][R10.64+0x18], RZ ;  /* 0x000018ff0a007986 */ /* 0x0005e8000c101908 */
[----:B------:R2:W-:Y:S01]  /*0c60*/  STG.E desc[UR8][R10.64+0x1c], RZ ;  /* 0x00001cff0a007986 */ /* 0x0005e2000c101908 */
[----:B------:R-:W-:Y:S05]  /*0c70*/  @P1 BRA `(.L_x_8) ;  /* 0xfffffffc00c41947 */ /* 0x000fea000383ffff */
.L_x_7:
[----:B0-----:R-:W-:Y:S05]  /*0c80*/  @!P0 EXIT ;  /* 0x000000000000894d */ /* 0x001fea0003800000 */
[----:B------:R-:W-:Y:S02]  /*0c90*/  ISETP.GE.U32.AND P0, PT, R6, 0x4, PT ;  /* 0x000000040600780c */ /* 0x000fe40003f06070 */
[----:B------:R-:W-:-:S04]  /*0ca0*/  LOP3.LUT R7, R8, 0x3, RZ, 0xc0, !PT ;  /* 0x0000000308077812 */ /* 0x000fc800078ec0ff */
[----:B------:R-:W-:-:S07]  /*0cb0*/  ISETP.NE.AND P1, PT, R7, RZ, PT ;  /* 0x000000ff0700720c */ /* 0x000fce0003f25270 */
[----:B------:R-:W-:Y:S06]  /*0cc0*/  @!P0 BRA `(.L_x_9) ;  /* 0x0000000000288947 */ /* 0x000fec0003800000 */
[----:B------:R-:W0:Y:S01]  /*0cd0*/  LDCU.64 UR4, c[0x0][0x390] ;  /* 0x00007200ff0477ac */ /* 0x000e220008000a00 */
[----:B------:R-:W-:Y:S01]  /*0ce0*/  IADD3 R5, P0, PT, R0, R3, RZ ;  /* 0x0000000300057210 */ /* 0x000fe20007f1e0ff */
[----:B------:R-:W-:-:S04]  /*0cf0*/  VIADD R3, R3, 0x4 ;  /* 0x0000000403037836 */ /* 0x000fc80000000000 */
[----:B------:R-:W-:Y:S01]  /*0d00*/  IMAD.X R6, RZ, RZ, R2, P0 ;  /* 0x000000ffff067224 */ /* 0x000fe200000e0602 */
[----:B0-----:R-:W-:-:S04]  /*0d10*/  LEA R4, P0, R5, UR4, 0x2 ;  /* 0x0000000405047c11 */ /* 0x001fc8000f8010ff */
[----:B------:R-:W-:-:S05]  /*0d20*/  LEA.HI.X R5, R5, UR5, R6, 0x2, P0 ;  /* 0x0000000505057c11 */ /* 0x000fca00080f1406 */
[----:B------:R0:W-:Y:S04]  /*0d30*/  STG.E desc[UR8][R4.64], RZ ;  /* 0x000000ff04007986 */ /* 0x0001e8000c101908 */
[----:B------:R0:W-:Y:S04]  /*0d40*/  STG.E desc[UR8][R4.64+0x4], RZ ;  /* 0x000004ff04007986 */ /* 0x0001e8000c101908 */
[----:B------:R0:W-:Y:S04]  /*0d50*/  STG.E desc[UR8][R4.64+0x8], RZ ;  /* 0x000008ff04007986 */ /* 0x0001e8000c101908 */
[----:B------:R0:W-:Y:S02]  /*0d60*/  STG.E desc[UR8][R4.64+0xc], RZ ;  /* 0x00000cff04007986 */ /* 0x0001e4000c101908 */
.L_x_9:
[----:B------:R-:W-:Y:S05]  /*0d70*/  @!P1 EXIT ;  /* 0x000000000000994d */ /* 0x000fea0003800000 */
[----:B------:R-:W-:Y:S02]  /*0d80*/  ISETP.NE.AND P0, PT, R7, 0x1, PT ;  /* 0x000000010700780c */ /* 0x000fe40003f05270 */
[----:B------:R-:W-:-:S04]  /*0d90*/  LOP3.LUT R8, R8, 0x1, RZ, 0xc0, !PT ;  /* 0x0000000108087812 */ /* 0x000fc800078ec0ff */
[----:B------:R-:W-:-:S07]  /*0da0*/  ISETP.NE.U32.AND P1, PT, R8, 0x1, PT ;  /* 0x000000010800780c */ /* 0x000fce0003f25070 */
[----:B------:R-:W-:Y:S06]  /*0db0*/  @!P0 BRA `(.L_x_10) ;  /* 0x0000000000208947 */ /* 0x000fec0003800000 */
[----:B------:R-:W1:Y:S01]  /*0dc0*/  LDCU.64 UR4, c[0x0][0x390] ;  /* 0x00007200ff0477ac */ /* 0x000e620008000a00 */
[----:B0-----:R-:W-:Y:S01]  /*0dd0*/  IADD3 R5, P0, PT, R0, R3, RZ ;  /* 0x0000000300057210 */ /* 0x001fe20007f1e0ff */
[----:B------:R-:W-:-:S04]  /*0de0*/  VIADD R3, R3, 0x2 ;  /* 0x0000000203037836 */ /* 0x000fc80000000000 */
[----:B------:R-:W-:Y:S01]  /*0df0*/  IMAD.X R6, RZ, RZ, R2, P0 ;  /* 0x000000ffff067224 */ /* 0x000fe200000e0602 */
[----:B-1----:R-:W-:-:S04]  /*0e00*/  LEA R4, P0, R5, UR4, 0x2 ;  /* 0x0000000405047c11 */ /* 0x002fc8000f8010ff */
[----:B------:R-:W-:-:S05]  /*0e10*/  LEA.HI.X R5, R5, UR5, R6, 0x2, P0 ;  /* 0x0000000505057c11 */ /* 0x000fca00080f1406 */
[----:B------:R1:W-:Y:S04]  /*0e20*/  STG.E desc[UR8][R4.64], RZ ;  /* 0x000000ff04007986 */ /* 0x0003e8000c101908 */
[----:B------:R1:W-:Y:S02]  /*0e30*/  STG.E desc[UR8][R4.64+0x4], RZ ;  /* 0x000004ff04007986 */ /* 0x0003e4000c101908 */
.L_x_10:
[----:B------:R-:W-:Y:S05]  /*0e40*/  @P1 EXIT ;  /* 0x000000000000194d */ /* 0x000fea0003800000 */
[----:B------:R-:W3:Y:S01]  /*0e50*/  LDCU.64 UR4, c[0x0][0x390] ;  /* 0x00007200ff0477ac */ /* 0x000ee20008000a00 */
[----:B------:R-:W-:-:S05]  /*0e60*/  IADD3 R0, P0, PT, R0, R3, RZ ;  /* 0x0000000300007210 */ /* 0x000fca0007f1e0ff */
[----:B------:R-:W-:Y:S01]  /*0e70*/  IMAD.X R3, RZ, RZ, R2, P0 ;  /* 0x000000ffff037224 */ /* 0x000fe200000e0602 */
[----:B---3--:R-:W-:-:S04]  /*0e80*/  LEA R2, P0, R0, UR4, 0x2 ;  /* 0x0000000400027c11 */ /* 0x008fc8000f8010ff */
[----:B------:R-:W-:-:S05]  /*0e90*/  LEA.HI.X R3, R0, UR5, R3, 0x2, P0 ;  /* 0x0000000500037c11 */ /* 0x000fca00080f1403 */
[----:B------:R-:W-:Y:S01]  /*0ea0*/  STG.E desc[UR8][R2.64], RZ ;  /* 0x000000ff02007986 */ /* 0x000fe2000c101908 */
[----:B------:R-:W-:Y:S05]  /*0eb0*/  EXIT ;  /* 0x000000000000794d */ /* 0x000fea0003800000 */
.L_x_11:
[----:B------:R-:W-:-:S00]  /*0ec0*/  BRA `(.L_x_11) ;  /* 0xfffffffc00fc7947 */ /* 0x000fc0000383ffff */
[----:B------:R-:W-:-:S00]  /*0ed0*/  NOP ;  /* 0x0000000000007918 */ /* 0x000fc00000000000 */
        /* <DEDUP_REMOVED lines=10> */
.L_x_12:


//--------------------- .nv.shared.reserved.0     --------------------------
	.section	.nv.shared.reserved.0,"aw",@nobits
	.weak		__nv_reservedSMEM_offset_0_alias
	.size		__nv_reservedSMEM_offset_0_alias, 0, 64
	.other		__nv_reservedSMEM_offset_0_alias,@"STO_CUDA_RESERVED_SHARED STV_DEFAULT"
__nv_reservedSMEM_offset_0_alias:
	.zero		0
	.zero		64


//--------------------- .nv.constant0._Z7forwardPfS_S_ii --------------------------
	.section	.nv.constant0._Z7forwardPfS_S_ii,"a",@progbits
	.sectionflags	@""
	.align	4
.nv.constant0._Z7forwardPfS_S_ii:
	.zero		928


//--------------------- SYMBOLS --------------------------

	.type		.nv.reservedSmem.offset0,@object
	.size		.nv.reservedSmem.offset0,0x4
